//
// Generated by NVIDIA NVVM Compiler
//
// Compiler Build ID: CL-36424714
// Cuda compilation tools, release 13.0, V13.0.88
// Based on NVVM 20.0.0
//

.version 9.0
.target sm_100
.address_size 64

	// .globl	mmkernel

.visible .entry mmkernel(
	.param .u64 .ptr .align 1 mmkernel_param_0,
	.param .u64 .ptr .align 1 mmkernel_param_1,
	.param .u64 .ptr .align 1 mmkernel_param_2,
	.param .u32 mmkernel_param_3,
	.param .u32 mmkernel_param_4,
	.param .u32 mmkernel_param_5,
	.param .u32 mmkernel_param_6,
	.param .u32 mmkernel_param_7,
	.param .u32 mmkernel_param_8
)
{
	.reg .pred 	%p<8>;
	.reg .b32 	%r<41>;
	.reg .b32 	%f<110>;
	.reg .b64 	%rd<36>;

	ld.param.u64 	%rd4, [mmkernel_param_1];
	ld.param.u64 	%rd5, [mmkernel_param_2];
	ld.param.u32 	%r17, [mmkernel_param_4];
	ld.param.u32 	%r18, [mmkernel_param_5];
	ld.param.u32 	%r19, [mmkernel_param_8];
	cvta.to.global.u64 	%rd1, %rd4;
	cvta.to.global.u64 	%rd2, %rd5;
	mov.u32 	%r20, %ctaid.x;
	shl.b32 	%r21, %r20, 6;
	mov.u32 	%r22, %tid.x;
	add.s32 	%r1, %r21, %r22;
	mov.u32 	%r23, %ctaid.y;
	shl.b32 	%r2, %r23, 1;
	setp.lt.s32 	%p1, %r19, 1;
	mov.f32 	%f106, 0f00000000;
	mov.f32 	%f107, %f106;
	mov.f32 	%f108, %f106;
	mov.f32 	%f109, %f106;
	@%p1 bra 	$L__BB0_9;
	and.b32  	%r3, %r19, 3;
	setp.lt.u32 	%p2, %r19, 4;
	mov.f32 	%f109, 0f00000000;
	mov.b32 	%r40, 0;
	mov.f32 	%f108, %f109;
	mov.f32 	%f107, %f109;
	mov.f32 	%f106, %f109;
	@%p2 bra 	$L__BB0_4;
	and.b32  	%r25, %r19, 2147483644;
	neg.s32 	%r38, %r25;
	shl.b32 	%r5, %r18, 2;
	mov.f32 	%f109, 0f00000000;
	mul.wide.s32 	%rd10, %r18, 4;
	mul.wide.s32 	%rd12, %r17, 4;
	mov.u32 	%r36, %r1;
	mov.u32 	%r37, %r2;
$L__BB0_3:
	.pragma "nounroll";
	and.b32  	%r40, %r19, 2147483644;
	mul.wide.s32 	%rd6, %r36, 4;
	add.s64 	%rd7, %rd2, %rd6;
	ld.global.f32 	%f41, [%rd7];
	ld.global.f32 	%f42, [%rd7+128];
	mul.wide.s32 	%rd8, %r37, 4;
	add.s64 	%rd9, %rd1, %rd8;
	ld.global.f32 	%f43, [%rd9];
	ld.global.f32 	%f44, [%rd9+4];
	fma.rn.f32 	%f45, %f41, %f43, %f106;
	fma.rn.f32 	%f46, %f41, %f44, %f107;
	fma.rn.f32 	%f47, %f42, %f43, %f108;
	fma.rn.f32 	%f48, %f42, %f44, %f109;
	add.s64 	%rd11, %rd7, %rd10;
	ld.global.f32 	%f49, [%rd11];
	ld.global.f32 	%f50, [%rd11+128];
	add.s64 	%rd13, %rd9, %rd12;
	ld.global.f32 	%f51, [%rd13];
	ld.global.f32 	%f52, [%rd13+4];
	fma.rn.f32 	%f53, %f49, %f51, %f45;
	fma.rn.f32 	%f54, %f49, %f52, %f46;
	fma.rn.f32 	%f55, %f50, %f51, %f47;
	fma.rn.f32 	%f56, %f50, %f52, %f48;
	add.s64 	%rd14, %rd11, %rd10;
	ld.global.f32 	%f57, [%rd14];
	ld.global.f32 	%f58, [%rd14+128];
	add.s64 	%rd15, %rd13, %rd12;
	ld.global.f32 	%f59, [%rd15];
	ld.global.f32 	%f60, [%rd15+4];
	fma.rn.f32 	%f61, %f57, %f59, %f53;
	fma.rn.f32 	%f62, %f57, %f60, %f54;
	fma.rn.f32 	%f63, %f58, %f59, %f55;
	fma.rn.f32 	%f64, %f58, %f60, %f56;
	add.s64 	%rd16, %rd14, %rd10;
	ld.global.f32 	%f65, [%rd16];
	ld.global.f32 	%f66, [%rd16+128];
	add.s64 	%rd17, %rd15, %rd12;
	ld.global.f32 	%f67, [%rd17];
	ld.global.f32 	%f68, [%rd17+4];
	fma.rn.f32 	%f106, %f65, %f67, %f61;
	fma.rn.f32 	%f107, %f65, %f68, %f62;
	fma.rn.f32 	%f108, %f66, %f67, %f63;
	fma.rn.f32 	%f109, %f66, %f68, %f64;
	add.s32 	%r38, %r38, 4;
	shl.b32 	%r26, %r17, 2;
	add.s32 	%r37, %r37, %r26;
	add.s32 	%r36, %r36, %r5;
	setp.ne.s32 	%p3, %r38, 0;
	@%p3 bra 	$L__BB0_3;
$L__BB0_4:
	setp.eq.s32 	%p4, %r3, 0;
	@%p4 bra 	$L__BB0_9;
	setp.eq.s32 	%p5, %r3, 1;
	@%p5 bra 	$L__BB0_7;
	mad.lo.s32 	%r27, %r40, %r18, %r1;
	mul.wide.s32 	%rd18, %r27, 4;
	add.s64 	%rd19, %rd2, %rd18;
	ld.global.f32 	%f70, [%rd19];
	ld.global.f32 	%f71, [%rd19+128];
	mad.lo.s32 	%r28, %r40, %r17, %r2;
	mul.wide.s32 	%rd20, %r28, 4;
	add.s64 	%rd21, %rd1, %rd20;
	ld.global.f32 	%f72, [%rd21];
	ld.global.f32 	%f73, [%rd21+4];
	fma.rn.f32 	%f74, %f70, %f72, %f106;
	fma.rn.f32 	%f75, %f70, %f73, %f107;
	fma.rn.f32 	%f76, %f71, %f72, %f108;
	fma.rn.f32 	%f77, %f71, %f73, %f109;
	mul.wide.s32 	%rd22, %r18, 4;
	add.s64 	%rd23, %rd19, %rd22;
	ld.global.f32 	%f78, [%rd23];
	ld.global.f32 	%f79, [%rd23+128];
	mul.wide.s32 	%rd24, %r17, 4;
	add.s64 	%rd25, %rd21, %rd24;
	ld.global.f32 	%f80, [%rd25];
	ld.global.f32 	%f81, [%rd25+4];
	fma.rn.f32 	%f106, %f78, %f80, %f74;
	fma.rn.f32 	%f107, %f78, %f81, %f75;
	fma.rn.f32 	%f108, %f79, %f80, %f76;
	fma.rn.f32 	%f109, %f79, %f81, %f77;
	add.s32 	%r40, %r40, 2;
$L__BB0_7:
	and.b32  	%r29, %r19, 1;
	setp.eq.b32 	%p6, %r29, 1;
	not.pred 	%p7, %p6;
	@%p7 bra 	$L__BB0_9;
	mad.lo.s32 	%r30, %r40, %r18, %r1;
	mul.wide.s32 	%rd26, %r30, 4;
	add.s64 	%rd27, %rd2, %rd26;
	ld.global.f32 	%f82, [%rd27];
	ld.global.f32 	%f83, [%rd27+128];
	mad.lo.s32 	%r31, %r40, %r17, %r2;
	mul.wide.s32 	%rd28, %r31, 4;
	add.s64 	%rd29, %rd1, %rd28;
	ld.global.f32 	%f84, [%rd29];
	ld.global.f32 	%f85, [%rd29+4];
	fma.rn.f32 	%f106, %f82, %f84, %f106;
	fma.rn.f32 	%f107, %f82, %f85, %f107;
	fma.rn.f32 	%f108, %f83, %f84, %f108;
	fma.rn.f32 	%f109, %f83, %f85, %f109;
$L__BB0_9:
	ld.param.u32 	%r35, [mmkernel_param_3];
	ld.param.u64 	%rd35, [mmkernel_param_0];
	cvta.to.global.u64 	%rd30, %rd35;
	mad.lo.s32 	%r32, %r35, %r1, %r2;
	mul.wide.s32 	%rd31, %r32, 4;
	add.s64 	%rd32, %rd30, %rd31;
	st.global.f32 	[%rd32], %f106;
	shl.b32 	%r33, %r35, 5;
	add.s32 	%r34, %r32, %r33;
	mul.wide.s32 	%rd33, %r34, 4;
	add.s64 	%rd34, %rd30, %rd33;
	st.global.f32 	[%rd34], %f107;
	st.global.f32 	[%rd32+4], %f108;
	st.global.f32 	[%rd34+4], %f109;
	ret;

}


// ===== COMPILED SASS (sm_100) =====

	.target	sm_100

	.elftype	@"ET_EXEC"


//--------------------- .note.nv.tkinfo           --------------------------
	.section	.note.nv.tkinfo,"",@"SHT_NOTE"
	.sectionflags	@"SHF_NOTE_NV_TKINFO"
	.tkinfo
        /*0018*/ 	.word	0x00000002
        /*0030*/ 	.string	""
        /*0030*/ 	.string	"ptxas"
        /*0030*/ 	.string	"Cuda compilation tools, release 13.0, V13.0.88"
        /*0030*/ 	.string	"Build cuda_13.0.r13.0/compiler.36424714_0"
        /*0030*/ 	.string	"-arch sm_100 -m 64 "



//--------------------- .note.nv.cuinfo           --------------------------
	.section	.note.nv.cuinfo,"",@"SHT_NOTE"
	.sectionflags	@"SHF_NOTE_NV_CUINFO"
        /*0018*/ 	.short	0x0002
        /*001a*/ 	.short	0x0064
        /*001c*/ 	.short	0x0082
	.zero		2


//--------------------- .nv.info                  --------------------------
	.section	.nv.info,"",@"SHT_CUDA_INFO"
	.align	4


	//----- nvinfo : EIATTR_REGCOUNT
	.align		4
        /*0000*/ 	.byte	0x04, 0x2f
        /*0002*/ 	.short	(.L_1 - .L_0)
	.align		4
.L_0:
        /*0004*/ 	.word	index@(mmkernel)
        /*0008*/ 	.word	0x00000020


	//----- nvinfo : EIATTR_FRAME_SIZE
	.align		4
.L_1:
        /*000c*/ 	.byte	0x04, 0x11
        /*000e*/ 	.short	(.L_3 - .L_2)
	.align		4
.L_2:
        /*0010*/ 	.word	index@(mmkernel)
        /*0014*/ 	.word	0x00000000


	//----- nvinfo : EIATTR_MIN_STACK_SIZE
	.align		4
.L_3:
        /*0018*/ 	.byte	0x04, 0x12
        /*001a*/ 	.short	(.L_5 - .L_4)
	.align		4
.L_4:
        /*001c*/ 	.word	index@(mmkernel)
        /*0020*/ 	.word	0x00000000
.L_5:


//--------------------- .nv.compat                --------------------------
	.section	.nv.compat,"",@"SHT_CUDA_COMPAT_INFO"
	.align	4
        /*0000*/ 	.byte	0x02, 0x09, 0x00, 0x00, 0x02, 0x02, 0x01, 0x00, 0x02, 0x05, 0x05, 0x00, 0x03, 0x07, 0x01, 0x01
        /*0010*/ 	.byte	0x02, 0x03, 0x00, 0x00, 0x02, 0x06, 0x01, 0x00, 0x04, 0x0b, 0x08, 0x00, 0x09, 0x00, 0x00, 0x00
        /*0020*/ 	.byte	0x00, 0x00, 0x00, 0x00


//--------------------- .nv.info.mmkernel         --------------------------
	.section	.nv.info.mmkernel,"",@"SHT_CUDA_INFO"
	.sectionflags	@""
	.align	4


	//----- nvinfo : EIATTR_CUDA_API_VERSION
	.align		4
        /*0000*/ 	.byte	0x04, 0x37
        /*0002*/ 	.short	(.L_7 - .L_6)
.L_6:
        /*0004*/ 	.word	0x00000082


	//----- nvinfo : EIATTR_KPARAM_INFO
	.align		4
.L_7:
        /*0008*/ 	.byte	0x04, 0x17
        /*000a*/ 	.short	(.L_9 - .L_8)
.L_8:
        /*000c*/ 	.word	0x00000000
        /*0010*/ 	.short	0x0008
        /*0012*/ 	.short	0x002c
        /*0014*/ 	.byte	0x00, 0xf0, 0x11, 0x00


	//----- nvinfo : EIATTR_KPARAM_INFO
	.align		4
.L_9:
        /*0018*/ 	.byte	0x04, 0x17
        /*001a*/ 	.short	(.L_11 - .L_10)
.L_10:
        /*001c*/ 	.word	0x00000000
        /*0020*/ 	.short	0x0007
        /*0022*/ 	.short	0x0028
        /*0024*/ 	.byte	0x00, 0xf0, 0x11, 0x00


	//----- nvinfo : EIATTR_KPARAM_INFO
	.align		4
.L_11:
        /*0028*/ 	.byte	0x04, 0x17
        /*002a*/ 	.short	(.L_13 - .L_12)
.L_12:
        /*002c*/ 	.word	0x00000000
        /*0030*/ 	.short	0x0006
        /*0032*/ 	.short	0x0024
        /*0034*/ 	.byte	0x00, 0xf0, 0x11, 0x00


	//----- nvinfo : EIATTR_KPARAM_INFO
	.align		4
.L_13:
        /*0038*/ 	.byte	0x04, 0x17
        /*003a*/ 	.short	(.L_15 - .L_14)
.L_14:
        /*003c*/ 	.word	0x00000000
        /*0040*/ 	.short	0x0005
        /*0042*/ 	.short	0x0020
        /*0044*/ 	.byte	0x00, 0xf0, 0x11, 0x00


	//----- nvinfo : EIATTR_KPARAM_INFO
	.align		4
.L_15:
        /*0048*/ 	.byte	0x04, 0x17
        /*004a*/ 	.short	(.L_17 - .L_16)
.L_16:
        /*004c*/ 	.word	0x00000000
        /*0050*/ 	.short	0x0004
        /*0052*/ 	.short	0x001c
        /*0054*/ 	.byte	0x00, 0xf0, 0x11, 0x00


	//----- nvinfo : EIATTR_KPARAM_INFO
	.align		4
.L_17:
        /*0058*/ 	.byte	0x04, 0x17
        /*005a*/ 	.short	(.L_19 - .L_18)
.L_18:
        /*005c*/ 	.word	0x00000000
        /*0060*/ 	.short	0x0003
        /*0062*/ 	.short	0x0018
        /*0064*/ 	.byte	0x00, 0xf0, 0x11, 0x00


	//----- nvinfo : EIATTR_KPARAM_INFO
	.align		4
.L_19:
        /*0068*/ 	.byte	0x04, 0x17
        /*006a*/ 	.short	(.L_21 - .L_20)
.L_20:
        /*006c*/ 	.word	0x00000000
        /*0070*/ 	.short	0x0002
        /*0072*/ 	.short	0x0010
        /*0074*/ 	.byte	0x00, 0xf5, 0x21, 0x00


	//----- nvinfo : EIATTR_KPARAM_INFO
	.align		4
.L_21:
        /*0078*/ 	.byte	0x04, 0x17
        /*007a*/ 	.short	(.L_23 - .L_22)
.L_22:
        /*007c*/ 	.word	0x00000000
        /*0080*/ 	.short	0x0001
        /*0082*/ 	.short	0x0008
        /*0084*/ 	.byte	0x00, 0xf5, 0x21, 0x00


	//----- nvinfo : EIATTR_KPARAM_INFO
	.align		4
.L_23:
        /*0088*/ 	.byte	0x04, 0x17
        /*008a*/ 	.short	(.L_25 - .L_24)
.L_24:
        /*008c*/ 	.word	0x00000000
        /*0090*/ 	.short	0x0000
        /*0092*/ 	.short	0x0000
        /*0094*/ 	.byte	0x00, 0xf5, 0x21, 0x00


	//----- nvinfo : EIATTR_SPARSE_MMA_MASK
	.align		4
.L_25:
        /*0098*/ 	.byte	0x03, 0x50
        /*009a*/ 	.short	0x0000


	//----- nvinfo : EIATTR_MAXREG_COUNT
	.align		4
        /*009c*/ 	.byte	0x03, 0x1b
        /*009e*/ 	.short	0x00ff


	//----- nvinfo : EIATTR_MERCURY_ISA_VERSION
	.align		4
        /*00a0*/ 	.byte	0x03, 0x5f
        /*00a2*/ 	.short	0x0101


	//----- nvinfo : EIATTR_VRC_CTA_INIT_COUNT
	.align		4
        /*00a4*/ 	.byte	0x02, 0x4a
	.zero		1
	.zero		1


	//----- nvinfo : EIATTR_EXIT_INSTR_OFFSETS
	.align		4
        /*00a8*/ 	.byte	0x04, 0x1c
        /*00aa*/ 	.short	(.L_27 - .L_26)


	//   ....[0]....
.L_26:
        /*00ac*/ 	.word	0x00000870


	//----- nvinfo : EIATTR_CBANK_PARAM_SIZE
	.align		4
.L_27:
        /*00b0*/ 	.byte	0x03, 0x19
        /*00b2*/ 	.short	0x0030


	//----- nvinfo : EIATTR_PARAM_CBANK
	.align		4
        /*00b4*/ 	.byte	0x04, 0x0a
        /*00b6*/ 	.short	(.L_29 - .L_28)
	.align		4
.L_28:
        /*00b8*/ 	.word	index@(.nv.constant0.mmkernel)
        /*00bc*/ 	.short	0x0380
        /*00be*/ 	.short	0x0030


	//----- nvinfo : EIATTR_SW_WAR
	.align		4
.L_29:
        /*00c0*/ 	.byte	0x04, 0x36
        /*00c2*/ 	.short	(.L_31 - .L_30)
.L_30:
        /*00c4*/ 	.word	0x00000008
.L_31:


//--------------------- .nv.callgraph             --------------------------
	.section	.nv.callgraph,"",@"SHT_CUDA_CALLGRAPH"
	.align	4
	.sectionentsize	8
	.align		4
        /*0000*/ 	.word	0x00000000
	.align		4
        /*0004*/ 	.word	0xffffffff
	.align		4
        /*0008*/ 	.word	0x00000000
	.align		4
        /*000c*/ 	.word	0xfffffffe
	.align		4
        /*0010*/ 	.word	0x00000000
	.align		4
        /*0014*/ 	.word	0xfffffffd
	.align		4
        /*0018*/ 	.word	0x00000000
	.align		4
        /*001c*/ 	.word	0xfffffffc


//--------------------- .text.mmkernel            --------------------------
	.section	.text.mmkernel,"ax",@progbits
	.align	128
        .global         mmkernel
        .type           mmkernel,@function
        .size           mmkernel,(.L_x_5 - mmkernel)
        .other          mmkernel,@"STO_CUDA_ENTRY STV_DEFAULT"
mmkernel:
.text.mmkernel:
[----:B------:R-:W-:Y:S01]  /*0000*/  LDC R1, c[0x0][0x37c] ;  /* 0x0000df00ff017b82 */ /* 0x000fe20000000800 */
[----:B------:R-:W0:Y:S01]  /*0010*/  S2R R15, SR_CTAID.X ;  /* 0x00000000000f7919 */ /* 0x000e220000002500 */
[----:B------:R-:W1:Y:S06]  /*0020*/  LDCU UR5, c[0x0][0x3ac] ;  /* 0x00007580ff0577ac */ /* 0x000e6c0008000800 */
[----:B------:R-:W2:Y:S01]  /*0030*/  S2UR UR4, SR_CTAID.Y ;  /* 0x00000000000479c3 */ /* 0x000ea20000002600 */
[----:B------:R-:W-:Y:S01]  /*0040*/  HFMA2 R20, -RZ, RZ, 0, 0 ;  /* 0x00000000ff147431 */ /* 0x000fe200000001ff */
[----:B------:R-:W0:Y:S01]  /*0050*/  S2R R0, SR_TID.X ;  /* 0x0000000000007919 */ /* 0x000e220000002100 */
[----:B------:R-:W-:-:S02]  /*0060*/  CS2R R16, SRZ ;  /* 0x0000000000107805 */ /* 0x000fc4000001ff00 */
[----:B------:R-:W-:Y:S01]  /*0070*/  MOV R18, RZ ;  /* 0x000000ff00127202 */ /* 0x000fe20000000f00 */
[----:B------:R-:W3:Y:S01]  /*0080*/  LDCU.64 UR10, c[0x0][0x358] ;  /* 0x00006b00ff0a77ac */ /* 0x000ee20008000a00 */
[----:B-1----:R-:W-:Y:S02]  /*0090*/  UISETP.GE.AND UP0, UPT, UR5, 0x1, UPT ;  /* 0x000000010500788c */ /* 0x002fe4000bf06270 */
[----:B--2---:R-:W-:Y:S01]  /*00a0*/  USHF.L.U32 UR4, UR4, 0x1, URZ ;  /* 0x0000000104047899 */ /* 0x004fe200080006ff */
[----:B0-----:R-:W-:-:S06]  /*00b0*/  LEA R15, R15, R0, 0x6 ;  /* 0x000000000f0f7211 */ /* 0x001fcc00078e30ff */
[----:B---3--:R-:W-:Y:S05]  /*00c0*/  BRA.U !UP0, `(.L_x_0) ;  /* 0x0000000508c07547 */ /* 0x008fea000b800000 */
[----:B------:R-:W-:Y:S01]  /*00d0*/  UISETP.GE.U32.AND UP0, UPT, UR5, 0x4, UPT ;  /* 0x000000040500788c */ /* 0x000fe2000bf06070 */
[----:B------:R-:W-:Y:S02]  /*00e0*/  CS2R R16, SRZ ;  /* 0x0000000000107805 */ /* 0x000fe4000001ff00 */
[----:B------:R-:W-:Y:S01]  /*00f0*/  MOV R0, RZ ;  /* 0x000000ff00007202 */ /* 0x000fe20000000f00 */
[----:B------:R-:W-:Y:S01]  /*0100*/  ULOP3.LUT UR6, UR5, 0x3, URZ, 0xc0, !UPT ;  /* 0x0000000305067892 */ /* 0x000fe2000f8ec0ff */
[----:B------:R-:W-:Y:S02]  /*0110*/  MOV R18, RZ ;  /* 0x000000ff00127202 */ /* 0x000fe40000000f00 */
[----:B------:R-:W-:Y:S02]  /*0120*/  MOV R20, RZ ;  /* 0x000000ff00147202 */ /* 0x000fe40000000f00 */
[----:B------:R-:W-:Y:S07]  /*0130*/  BRA.U !UP0, `(.L_x_1) ;  /* 0x0000000108dc7547 */ /* 0x000fee000b800000 */
[----:B------:R-:W-:Y:S01]  /*0140*/  HFMA2 R16, -RZ, RZ, 0, 0 ;  /* 0x00000000ff107431 */ /* 0x000fe200000001ff */
[----:B------:R-:W-:Y:S01]  /*0150*/  ULOP3.LUT UR7, UR5, 0x7ffffffc, URZ, 0xc0, !UPT ;  /* 0x7ffffffc05077892 */ /* 0x000fe2000f8ec0ff */
[----:B------:R-:W-:Y:S02]  /*0160*/  MOV R14, R15 ;  /* 0x0000000f000e7202 */ /* 0x000fe40000000f00 */
[----:B------:R-:W-:Y:S01]  /*0170*/  MOV R0, UR4 ;  /* 0x0000000400007c02 */ /* 0x000fe20008000f00 */
[----:B------:R-:W-:-:S12]  /*0180*/  UIADD3 UR8, UPT, UPT, -UR7, URZ, URZ ;  /* 0x000000ff07087290 */ /* 0x000fd8000fffe1ff */
.L_x_2:
[----:B------:R-:W0:Y:S08]  /*0190*/  LDC.64 R12, c[0x0][0x390] ;  /* 0x0000e400ff0c7b82 */ /* 0x000e300000000a00 */
[----:B------:R-:W1:Y:S08]  /*01a0*/  LDC.64 R10, c[0x0][0x388] ;  /* 0x0000e200ff0a7b82 */ /* 0x000e700000000a00 */
[----:B------:R-:W2:Y:S08]  /*01b0*/  LDC R25, c[0x0][0x3a0] ;  /* 0x0000e800ff197b82 */ /* 0x000eb00000000800 */
[----:B------:R-:W3:Y:S01]  /*01c0*/  LDC R27, c[0x0][0x39c] ;  /* 0x0000e700ff1b7b82 */ /* 0x000ee20000000800 */
[----:B0-----:R-:W-:-:S05]  /*01d0*/  IMAD.WIDE R12, R14, 0x4, R12 ;  /* 0x000000040e0c7825 */ /* 0x001fca00078e020c */
[----:B------:R-:W4:Y:S01]  /*01e0*/  LDG.E R23, desc[UR10][R12.64] ;  /* 0x0000000a0c177981 */ /* 0x000f22000c1e1900 */
[----:B-1----:R-:W-:-:S03]  /*01f0*/  IMAD.WIDE R10, R0, 0x4, R10 ;  /* 0x00000004000a7825 */ /* 0x002fc600078e020a */
[----:B------:R0:W5:Y:S04]  /*0200*/  LDG.E R21, desc[UR10][R12.64+0x80] ;  /* 0x0000800a0c157981 */ /* 0x000168000c1e1900 */
[----:B------:R-:W4:Y:S01]  /*0210*/  LDG.E R19, desc[UR10][R10.64] ;  /* 0x0000000a0a137981 */ /* 0x000f22000c1e1900 */
[----:B--2---:R-:W-:-:S03]  /*0220*/  IMAD.WIDE R4, R25, 0x4, R12 ;  /* 0x0000000419047825 */ /* 0x004fc600078e020c */
[----:B------:R1:W2:Y:S01]  /*0230*/  LDG.E R22, desc[UR10][R10.64+0x4] ;  /* 0x0000040a0a167981 */ /* 0x0002a2000c1e1900 */
[----:B---3--:R-:W-:-:S03]  /*0240*/  IMAD.WIDE R2, R27, 0x4, R10 ;  /* 0x000000041b027825 */ /* 0x008fc600078e020a */
[----:B------:R-:W3:Y:S01]  /*0250*/  LDG.E R24, desc[UR10][R4.64] ;  /* 0x0000000a04187981 */ /* 0x000ee2000c1e1900 */
[----:B------:R-:W-:-:S03]  /*0260*/  IMAD.WIDE R6, R25, 0x4, R4 ;  /* 0x0000000419067825 */ /* 0x000fc600078e0204 */
[----:B------:R-:W3:Y:S01]  /*0270*/  LDG.E R29, desc[UR10][R2.64] ;  /* 0x0000000a021d7981 */ /* 0x000ee2000c1e1900 */
[----:B------:R-:W-:-:S03]  /*0280*/  IMAD.WIDE R8, R27, 0x4, R2 ;  /* 0x000000041b087825 */ /* 0x000fc600078e0202 */
[----:B------:R-:W3:Y:S01]  /*0290*/  LDG.E R26, desc[UR10][R4.64+0x80] ;  /* 0x0000800a041a7981 */ /* 0x000ee2000c1e1900 */
[----:B0-----:R-:W-:-:S03]  /*02a0*/  IMAD.WIDE R12, R25, 0x4, R6 ;  /* 0x00000004190c7825 */ /* 0x001fc600078e0206 */
[----:B------:R-:W3:Y:S04]  /*02b0*/  LDG.E R28, desc[UR10][R6.64+0x80] ;  /* 0x0000800a061c7981 */ /* 0x000ee8000c1e1900 */
[----:B------:R-:W3:Y:S01]  /*02c0*/  LDG.E R3, desc[UR10][R2.64+0x4] ;  /* 0x0000040a02037981 */ /* 0x000ee2000c1e1900 */
[----:B-1----:R-:W-:-:S03]  /*02d0*/  IMAD.WIDE R10, R27, 0x4, R8 ;  /* 0x000000041b0a7825 */ /* 0x002fc600078e0208 */
[----:B------:R-:W3:Y:S04]  /*02e0*/  LDG.E R5, desc[UR10][R8.64+0x4] ;  /* 0x0000040a08057981 */ /* 0x000ee8000c1e1900 */
[----:B------:R-:W3:Y:S04]  /*02f0*/  LDG.E R4, desc[UR10][R12.64] ;  /* 0x0000000a0c047981 */ /* 0x000ee8000c1e1900 */
[----:B------:R2:W3:Y:S04]  /*0300*/  LDG.E R2, desc[UR10][R6.64] ;  /* 0x0000000a06027981 */ /* 0x0004e8000c1e1900 */
[----:B------:R-:W3:Y:S04]  /*0310*/  LDG.E R12, desc[UR10][R12.64+0x80] ;  /* 0x0000800a0c0c7981 */ /* 0x000ee8000c1e1900 */
[----:B------:R-:W3:Y:S04]  /*0320*/  LDG.E R7, desc[UR10][R8.64] ;  /* 0x0000000a08077981 */ /* 0x000ee8000c1e1900 */
[----:B------:R-:W3:Y:S04]  /*0330*/  LDG.E R9, desc[UR10][R10.64] ;  /* 0x0000000a0a097981 */ /* 0x000ee8000c1e1900 */
[----:B------:R-:W3:Y:S01]  /*0340*/  LDG.E R11, desc[UR10][R10.64+0x4] ;  /* 0x0000040a0a0b7981 */ /* 0x000ee2000c1e1900 */
[----:B------:R-:W-:-:S04]  /*0350*/  UIADD3 UR8, UPT, UPT, UR8, 0x4, URZ ;  /* 0x0000000408087890 */ /* 0x000fc8000fffe0ff */
[----:B------:R-:W-:Y:S01]  /*0360*/  UISETP.NE.AND UP0, UPT, UR8, URZ, UPT ;  /* 0x000000ff0800728c */ /* 0x000fe2000bf05270 */
[----:B------:R-:W-:Y:S02]  /*0370*/  LEA R14, R25, R14, 0x2 ;  /* 0x0000000e190e7211 */ /* 0x000fe400078e10ff */
[----:B------:R-:W-:Y:S01]  /*0380*/  LEA R0, R27, R0, 0x2 ;  /* 0x000000001b007211 */ /* 0x000fe200078e10ff */
[-C--:B----4-:R-:W-:Y:S01]  /*0390*/  FFMA R20, R23, R19.reuse, R20 ;  /* 0x0000001317147223 */ /* 0x090fe20000000014 */
[----:B-----5:R-:W-:Y:S01]  /*03a0*/  FFMA R19, R21, R19, R18 ;  /* 0x0000001315137223 */ /* 0x020fe20000000012 */
[-C--:B--2---:R-:W-:Y:S01]  /*03b0*/  FFMA R6, R23, R22.reuse, R17 ;  /* 0x0000001617067223 */ /* 0x084fe20000000011 */
[----:B------:R-:W-:Y:S01]  /*03c0*/  FFMA R16, R21, R22, R16 ;  /* 0x0000001615107223 */ /* 0x000fe20000000010 */
[-C--:B---3--:R-:W-:Y:S01]  /*03d0*/  FFMA R17, R24, R29.reuse, R20 ;  /* 0x0000001d18117223 */ /* 0x088fe20000000014 */
[----:B------:R-:W-:Y:S01]  /*03e0*/  FFMA R19, R26, R29, R19 ;  /* 0x0000001d1a137223 */ /* 0x000fe20000000013 */
[-C--:B------:R-:W-:Y:S01]  /*03f0*/  FFMA R6, R24, R3.reuse, R6 ;  /* 0x0000000318067223 */ /* 0x080fe20000000006 */
[----:B------:R-:W-:-:S04]  /*0400*/  FFMA R16, R26, R3, R16 ;  /* 0x000000031a107223 */ /* 0x000fc80000000010 */
[-C--:B------:R-:W-:Y:S01]  /*0410*/  FFMA R16, R28, R5.reuse, R16 ;  /* 0x000000051c107223 */ /* 0x080fe20000000010 */
[C---:B------:R-:W-:Y:S01]  /*0420*/  FFMA R6, R2.reuse, R5, R6 ;  /* 0x0000000502067223 */ /* 0x040fe20000000006 */
[-C--:B------:R-:W-:Y:S01]  /*0430*/  FFMA R17, R2, R7.reuse, R17 ;  /* 0x0000000702117223 */ /* 0x080fe20000000011 */
[----:B------:R-:W-:-:S03]  /*0440*/  FFMA R19, R28, R7, R19 ;  /* 0x000000071c137223 */ /* 0x000fc60000000013 */
[-C--:B------:R-:W-:Y:S01]  /*0450*/  FFMA R20, R4, R9.reuse, R17 ;  /* 0x0000000904147223 */ /* 0x080fe20000000011 */
[----:B------:R-:W-:Y:S01]  /*0460*/  FFMA R18, R12, R9, R19 ;  /* 0x000000090c127223 */ /* 0x000fe20000000013 */
[-C--:B------:R-:W-:Y:S01]  /*0470*/  FFMA R17, R4, R11.reuse, R6 ;  /* 0x0000000b04117223 */ /* 0x080fe20000000006 */
[----:B------:R-:W-:Y:S01]  /*0480*/  FFMA R16, R12, R11, R16 ;  /* 0x0000000b0c107223 */ /* 0x000fe20000000010 */
[----:B------:R-:W-:Y:S06]  /*0490*/  BRA.U UP0, `(.L_x_2) ;  /* 0xfffffffd003c7547 */ /* 0x000fec000b83ffff */
[----:B------:R-:W-:-:S07]  /*04a0*/  MOV R0, UR7 ;  /* 0x0000000700007c02 */ /* 0x000fce0008000f00 */
.L_x_1:
[----:B------:R-:W-:-:S09]  /*04b0*/  UISETP.NE.AND UP0, UPT, UR6, URZ, UPT ;  /* 0x000000ff0600728c */ /* 0x000fd2000bf05270 */
[----:B------:R-:W-:Y:S05]  /*04c0*/  BRA.U !UP0, `(.L_x_0) ;  /* 0x0000000108c07547 */ /* 0x000fea000b800000 */
[----:B------:R-:W-:Y:S02]  /*04d0*/  UISETP.NE.AND UP0, UPT, UR6, 0x1, UPT ;  /* 0x000000010600788c */ /* 0x000fe4000bf05270 */
[----:B------:R-:W-:-:S04]  /*04e0*/  ULOP3.LUT UR5, UR5, 0x1, URZ, 0xc0, !UPT ;  /* 0x0000000105057892 */ /* 0x000fc8000f8ec0ff */
[----:B------:R-:W-:-:S03]  /*04f0*/  UISETP.NE.U32.AND UP1, UPT, UR5, 0x1, UPT ;  /* 0x000000010500788c */ /* 0x000fc6000bf25070 */
[----:B------:R-:W-:Y:S08]  /*0500*/  BRA.U !UP0, `(.L_x_3) ;  /* 0x00000001086c7547 */ /* 0x000ff0000b800000 */
[----:B------:R-:W0:Y:S08]  /*0510*/  LDC R13, c[0x0][0x3a0] ;  /* 0x0000e800ff0d7b82 */ /* 0x000e300000000800 */
[----:B------:R-:W1:Y:S08]  /*0520*/  LDC R19, c[0x0][0x39c] ;  /* 0x0000e700ff137b82 */ /* 0x000e700000000800 */
[----:B------:R-:W2:Y:S08]  /*0530*/  LDC.64 R6, c[0x0][0x390] ;  /* 0x0000e400ff067b82 */ /* 0x000eb00000000a00 */
[----:B------:R-:W3:Y:S01]  /*0540*/  LDC.64 R8, c[0x0][0x388] ;  /* 0x0000e200ff087b82 */ /* 0x000ee20000000a00 */
[----:B0-----:R-:W-:-:S02]  /*0550*/  IMAD R3, R0, R13, R15 ;  /* 0x0000000d00037224 */ /* 0x001fc400078e020f */
[----:B-1----:R-:W-:Y:S02]  /*0560*/  IMAD R5, R0, R19, UR4 ;  /* 0x0000000400057e24 */ /* 0x002fe4000f8e0213 */
[----:B--2---:R-:W-:-:S05]  /*0570*/  IMAD.WIDE R6, R3, 0x4, R6 ;  /* 0x0000000403067825 */ /* 0x004fca00078e0206 */
[----:B------:R-:W2:Y:S01]  /*0580*/  LDG.E R11, desc[UR10][R6.64] ;  /* 0x0000000a060b7981 */ /* 0x000ea2000c1e1900 */
[----:B---3--:R-:W-:-:S04]  /*0590*/  IMAD.WIDE R8, R5, 0x4, R8 ;  /* 0x0000000405087825 */ /* 0x008fc800078e0208 */
[----:B------:R-:W-:Y:S01]  /*05a0*/  IMAD.WIDE R4, R13, 0x4, R6 ;  /* 0x000000040d047825 */ /* 0x000fe200078e0206 */
[----:B------:R-:W2:Y:S03]  /*05b0*/  LDG.E R10, desc[UR10][R8.64] ;  /* 0x0000000a080a7981 */ /* 0x000ea6000c1e1900 */
[----:B------:R-:W-:Y:S01]  /*05c0*/  IMAD.WIDE R2, R19, 0x4, R8 ;  /* 0x0000000413027825 */ /* 0x000fe200078e0208 */
[----:B------:R-:W3:Y:S04]  /*05d0*/  LDG.E R13, desc[UR10][R6.64+0x80] ;  /* 0x0000800a060d7981 */ /* 0x000ee8000c1e1900 */
[----:B------:R-:W4:Y:S04]  /*05e0*/  LDG.E R12, desc[UR10][R8.64+0x4] ;  /* 0x0000040a080c7981 */ /* 0x000f28000c1e1900 */
[----:B------:R-:W5:Y:S04]  /*05f0*/  LDG.E R19, desc[UR10][R4.64] ;  /* 0x0000000a04137981 */ /* 0x000f68000c1e1900 */
[----:B------:R-:W5:Y:S04]  /*0600*/  LDG.E R14, desc[UR10][R2.64] ;  /* 0x0000000a020e7981 */ /* 0x000f68000c1e1900 */
[----:B------:R-:W5:Y:S04]  /*0610*/  LDG.E R21, desc[UR10][R4.64+0x80] ;  /* 0x0000800a04157981 */ /* 0x000f68000c1e1900 */
[----:B------:R-:W5:Y:S01]  /*0620*/  LDG.E R22, desc[UR10][R2.64+0x4] ;  /* 0x0000040a02167981 */ /* 0x000f62000c1e1900 */
[----:B------:R-:W-:Y:S01]  /*0630*/  IADD3 R0, PT, PT, R0, 0x2, RZ ;  /* 0x0000000200007810 */ /* 0x000fe20007ffe0ff */
[-C--:B--2---:R-:W-:Y:S01]  /*0640*/  FFMA R20, R11, R10.reuse, R20 ;  /* 0x0000000a0b147223 */ /* 0x084fe20000000014 */
[----:B---3--:R-:W-:Y:S01]  /*0650*/  FFMA R18, R13, R10, R18 ;  /* 0x0000000a0d127223 */ /* 0x008fe20000000012 */
[-C--:B----4-:R-:W-:Y:S01]  /*0660*/  FFMA R17, R11, R12.reuse, R17 ;  /* 0x0000000c0b117223 */ /* 0x090fe20000000011 */
[----:B------:R-:W-:Y:S01]  /*0670*/  FFMA R16, R13, R12, R16 ;  /* 0x0000000c0d107223 */ /* 0x000fe20000000010 */
[-C--:B-----5:R-:W-:Y:S01]  /*0680*/  FFMA R20, R19, R14.reuse, R20 ;  /* 0x0000000e13147223 */ /* 0x0a0fe20000000014 */
[----:B------:R-:W-:Y:S01]  /*0690*/  FFMA R18, R21, R14, R18 ;  /* 0x0000000e15127223 */ /* 0x000fe20000000012 */
[-C--:B------:R-:W-:Y:S01]  /*06a0*/  FFMA R17, R19, R22.reuse, R17 ;  /* 0x0000001613117223 */ /* 0x080fe20000000011 */
[----:B------:R-:W-:-:S07]  /*06b0*/  FFMA R16, R21, R22, R16 ;  /* 0x0000001615107223 */ /* 0x000fce0000000010 */
.L_x_3:
[----:B------:R-:W-:Y:S05]  /*06c0*/  BRA.U UP1, `(.L_x_0) ;  /* 0x0000000101407547 */ /* 0x000fea000b800000 */
[----:B------:R-:W0:Y:S01]  /*06d0*/  LDC R9, c[0x0][0x39c] ;  /* 0x0000e700ff097b82 */ /* 0x000e220000000800 */
[----:B------:R-:W1:Y:S07]  /*06e0*/  LDCU UR5, c[0x0][0x3a0] ;  /* 0x00007400ff0577ac */ /* 0x000e6e0008000800 */
[----:B------:R-:W2:Y:S08]  /*06f0*/  LDC.64 R2, c[0x0][0x390] ;  /* 0x0000e400ff027b82 */ /* 0x000eb00000000a00 */
[----:B------:R-:W3:Y:S01]  /*0700*/  LDC.64 R4, c[0x0][0x388] ;  /* 0x0000e200ff047b82 */ /* 0x000ee20000000a00 */
[----:B-1----:R-:W-:-:S02]  /*0710*/  IMAD R7, R0, UR5, R15 ;  /* 0x0000000500077c24 */ /* 0x002fc4000f8e020f */
[----:B0-----:R-:W-:Y:S02]  /*0720*/  IMAD R9, R0, R9, UR4 ;  /* 0x0000000400097e24 */ /* 0x001fe4000f8e0209 */
[----:B--2---:R-:W-:-:S05]  /*0730*/  IMAD.WIDE R2, R7, 0x4, R2 ;  /* 0x0000000407027825 */ /* 0x004fca00078e0202 */
[----:B------:R-:W2:Y:S01]  /*0740*/  LDG.E R7, desc[UR10][R2.64] ;  /* 0x0000000a02077981 */ /* 0x000ea2000c1e1900 */
[----:B---3--:R-:W-:-:S03]  /*0750*/  IMAD.WIDE R4, R9, 0x4, R4 ;  /* 0x0000000409047825 */ /* 0x008fc600078e0204 */
[----:B------:R-:W3:Y:S04]  /*0760*/  LDG.E R9, desc[UR10][R2.64+0x80] ;  /* 0x0000800a02097981 */ /* 0x000ee8000c1e1900 */
[----:B------:R-:W2:Y:S04]  /*0770*/  LDG.E R0, desc[UR10][R4.64] ;  /* 0x0000000a04007981 */ /* 0x000ea8000c1e1900 */
[----:B------:R-:W4:Y:S01]  /*0780*/  LDG.E R6, desc[UR10][R4.64+0x4] ;  /* 0x0000040a04067981 */ /* 0x000f22000c1e1900 */
[-C--:B--2---:R-:W-:Y:S01]  /*0790*/  FFMA R20, R7, R0.reuse, R20 ;  /* 0x0000000007147223 */ /* 0x084fe20000000014 */
[----:B---3--:R-:W-:Y:S01]  /*07a0*/  FFMA R18, R9, R0, R18 ;  /* 0x0000000009127223 */ /* 0x008fe20000000012 */
[-C--:B----4-:R-:W-:Y:S01]  /*07b0*/  FFMA R17, R7, R6.reuse, R17 ;  /* 0x0000000607117223 */ /* 0x090fe20000000011 */
[----:B------:R-:W-:-:S07]  /*07c0*/  FFMA R16, R9, R6, R16 ;  /* 0x0000000609107223 */ /* 0x000fce0000000010 */
.L_x_0:
[----:B------:R-:W0:Y:S08]  /*07d0*/  LDC R0, c[0x0][0x398] ;  /* 0x0000e600ff007b82 */ /* 0x000e300000000800 */
[----:B------:R-:W1:Y:S01]  /*07e0*/  LDC.64 R4, c[0x0][0x380] ;  /* 0x0000e000ff047b82 */ /* 0x000e620000000a00 */
[----:B0-----:R-:W-:-:S05]  /*07f0*/  IMAD R3, R15, R0, UR4 ;  /* 0x000000040f037e24 */ /* 0x001fca000f8e0200 */
[----:B------:R-:W-:Y:S01]  /*0800*/  LEA R7, R0, R3, 0x5 ;  /* 0x0000000300077211 */ /* 0x000fe200078e28ff */
[----:B-1----:R-:W-:-:S04]  /*0810*/  IMAD.WIDE R2, R3, 0x4, R4 ;  /* 0x0000000403027825 */ /* 0x002fc800078e0204 */
[----:B------:R-:W-:Y:S01]  /*0820*/  IMAD.WIDE R4, R7, 0x4, R4 ;  /* 0x0000000407047825 */ /* 0x000fe200078e0204 */
[----:B------:R-:W-:Y:S04]  /*0830*/  STG.E desc[UR10][R2.64], R20 ;  /* 0x0000001402007986 */ /* 0x000fe8000c10190a */
[----:B------:R-:W-:Y:S04]  /*0840*/  STG.E desc[UR10][R4.64], R17 ;  /* 0x0000001104007986 */ /* 0x000fe8000c10190a */
[----:B------:R-:W-:Y:S04]  /*0850*/  STG.E desc[UR10][R2.64+0x4], R18 ;  /* 0x0000041202007986 */ /* 0x000fe8000c10190a */
[----:B------:R-:W-:Y:S01]  /*0860*/  STG.E desc[UR10][R4.64+0x4], R16 ;  /* 0x0000041004007986 */ /* 0x000fe2000c10190a */
[----:B------:R-:W-:Y:S05]  /*0870*/  EXIT ;  /* 0x000000000000794d */ /* 0x000fea0003800000 */
.L_x_4:
[----:B------:R-:W-:-:S00]  /*0880*/  BRA `(.L_x_4) ;  /* 0xfffffffc00fc7947 */ /* 0x000fc0000383ffff */
[----:B------:R-:W-:-:S00]  /*0890*/  NOP ;  /* 0x0000000000007918 */ /* 0x000fc00000000000 */
        /* <DEDUP_REMOVED lines=14> */
.L_x_5:


//--------------------- .nv.shared.reserved.0     --------------------------
	.section	.nv.shared.reserved.0,"aw",@nobits
	.weak		__nv_reservedSMEM_offset_0_alias
	.size		__nv_reservedSMEM_offset_0_alias, 0, 64
	.other		__nv_reservedSMEM_offset_0_alias,@"STO_CUDA_RESERVED_SHARED STV_DEFAULT"
__nv_reservedSMEM_offset_0_alias:
	.zero		0
	.zero		64


//--------------------- .nv.constant0.mmkernel    --------------------------
	.section	.nv.constant0.mmkernel,"a",@progbits
	.sectionflags	@""
	.align	4
.nv.constant0.mmkernel:
	.zero		944


//--------------------- SYMBOLS --------------------------

	.type		.nv.reservedSmem.offset0,@object
	.size		.nv.reservedSmem.offset0,0x4
